//
// Generated by NVIDIA NVVM Compiler
//
// Compiler Build ID: CL-36424714
// Cuda compilation tools, release 13.0, V13.0.88
// Based on NVVM 20.0.0
//

.version 9.0
.target sm_100
.address_size 64

	// .globl	_Z19apply_g_elementwiseiPfS_

.visible .entry _Z19apply_g_elementwiseiPfS_(
	.param .u32 _Z19apply_g_elementwiseiPfS__param_0,
	.param .u64 .ptr .align 1 _Z19apply_g_elementwiseiPfS__param_1,
	.param .u64 .ptr .align 1 _Z19apply_g_elementwiseiPfS__param_2
)
{
	.reg .pred 	%p<3>;
	.reg .b32 	%r<13>;
	.reg .b32 	%f<15>;
	.reg .b64 	%rd<8>;

	ld.param.u32 	%r6, [_Z19apply_g_elementwiseiPfS__param_0];
	ld.param.u64 	%rd3, [_Z19apply_g_elementwiseiPfS__param_1];
	ld.param.u64 	%rd4, [_Z19apply_g_elementwiseiPfS__param_2];
	mov.u32 	%r7, %ctaid.x;
	mov.u32 	%r1, %ntid.x;
	mov.u32 	%r8, %tid.x;
	mad.lo.s32 	%r12, %r7, %r1, %r8;
	setp.ge.s32 	%p1, %r12, %r6;
	@%p1 bra 	$L__BB0_3;
	mov.u32 	%r9, %nctaid.x;
	mul.lo.s32 	%r3, %r1, %r9;
	cvta.to.global.u64 	%rd1, %rd3;
	cvta.to.global.u64 	%rd2, %rd4;
$L__BB0_2:
	mul.wide.s32 	%rd5, %r12, 4;
	add.s64 	%rd6, %rd1, %rd5;
	ld.global.f32 	%f1, [%rd6];
	fma.rn.f32 	%f2, %f1, 0fBBBB989D, 0f3F000000;
	cvt.sat.f32.f32 	%f3, %f2;
	mov.f32 	%f4, 0f4B400001;
	mov.f32 	%f5, 0f437C0000;
	fma.rm.f32 	%f6, %f3, %f5, %f4;
	add.f32 	%f7, %f6, 0fCB40007F;
	neg.f32 	%f8, %f7;
	fma.rn.f32 	%f9, %f1, 0fBFB8AA3B, %f8;
	fma.rn.f32 	%f10, %f1, 0fB2A57060, %f9;
	mov.b32 	%r10, %f6;
	shl.b32 	%r11, %r10, 23;
	mov.b32 	%f11, %r11;
	ex2.approx.ftz.f32 	%f12, %f10;
	fma.rn.f32 	%f13, %f12, %f11, 0f3F800000;
	rcp.rn.f32 	%f14, %f13;
	add.s64 	%rd7, %rd2, %rd5;
	st.global.f32 	[%rd7], %f14;
	add.s32 	%r12, %r12, %r3;
	setp.lt.s32 	%p2, %r12, %r6;
	@%p2 bra 	$L__BB0_2;
$L__BB0_3:
	ret;

}
	// .globl	_Z19product_elementwiseiPfS_
.visible .entry _Z19product_elementwiseiPfS_(
	.param .u32 _Z19product_elementwiseiPfS__param_0,
	.param .u64 .ptr .align 1 _Z19product_elementwiseiPfS__param_1,
	.param .u64 .ptr .align 1 _Z19product_elementwiseiPfS__param_2
)
{
	.reg .pred 	%p<3>;
	.reg .b32 	%r<11>;
	.reg .b32 	%f<4>;
	.reg .b64 	%rd<8>;

	ld.param.u32 	%r6, [_Z19product_elementwiseiPfS__param_0];
	ld.param.u64 	%rd3, [_Z19product_elementwiseiPfS__param_1];
	ld.param.u64 	%rd4, [_Z19product_elementwiseiPfS__param_2];
	mov.u32 	%r7, %ctaid.x;
	mov.u32 	%r1, %ntid.x;
	mov.u32 	%r8, %tid.x;
	mad.lo.s32 	%r10, %r7, %r1, %r8;
	setp.ge.s32 	%p1, %r10, %r6;
	@%p1 bra 	$L__BB1_3;
	mov.u32 	%r9, %nctaid.x;
	mul.lo.s32 	%r3, %r1, %r9;
	cvta.to.global.u64 	%rd1, %rd4;
	cvta.to.global.u64 	%rd2, %rd3;
$L__BB1_2:
	mul.wide.s32 	%rd5, %r10, 4;
	add.s64 	%rd6, %rd1, %rd5;
	ld.global.f32 	%f1, [%rd6];
	add.s64 	%rd7, %rd2, %rd5;
	ld.global.f32 	%f2, [%rd7];
	mul.f32 	%f3, %f1, %f2;
	st.global.f32 	[%rd6], %f3;
	add.s32 	%r10, %r10, %r3;
	setp.lt.s32 	%p2, %r10, %r6;
	@%p2 bra 	$L__BB1_2;
$L__BB1_3:
	ret;

}
	// .globl	_Z19apply_h_elementwiseiPfS_
.visible .entry _Z19apply_h_elementwiseiPfS_(
	.param .u32 _Z19apply_h_elementwiseiPfS__param_0,
	.param .u64 .ptr .align 1 _Z19apply_h_elementwiseiPfS__param_1,
	.param .u64 .ptr .align 1 _Z19apply_h_elementwiseiPfS__param_2
)
{
	.reg .pred 	%p<3>;
	.reg .b32 	%r<11>;
	.reg .b32 	%f<4>;
	.reg .b64 	%rd<8>;

	ld.param.u32 	%r6, [_Z19apply_h_elementwiseiPfS__param_0];
	ld.param.u64 	%rd3, [_Z19apply_h_elementwiseiPfS__param_1];
	ld.param.u64 	%rd4, [_Z19apply_h_elementwiseiPfS__param_2];
	mov.u32 	%r7, %ctaid.x;
	mov.u32 	%r1, %ntid.x;
	mov.u32 	%r8, %tid.x;
	mad.lo.s32 	%r10, %r7, %r1, %r8;
	setp.ge.s32 	%p1, %r10, %r6;
	@%p1 bra 	$L__BB2_3;
	mov.u32 	%r9, %nctaid.x;
	mul.lo.s32 	%r3, %r1, %r9;
	cvta.to.global.u64 	%rd1, %rd3;
	cvta.to.global.u64 	%rd2, %rd4;
$L__BB2_2:
	mul.wide.s32 	%rd5, %r10, 4;
	add.s64 	%rd6, %rd1, %rd5;
	ld.global.f32 	%f1, [%rd6];
	mul.f32 	%f2, %f1, %f1;
	sub.f32 	%f3, %f1, %f2;
	add.s64 	%rd7, %rd2, %rd5;
	st.global.f32 	[%rd7], %f3;
	add.s32 	%r10, %r10, %r3;
	setp.lt.s32 	%p2, %r10, %r6;
	@%p2 bra 	$L__BB2_2;
$L__BB2_3:
	ret;

}


// ===== COMPILED SASS (sm_100) =====

	.target	sm_100

	.elftype	@"ET_EXEC"


//--------------------- .note.nv.tkinfo           --------------------------
	.section	.note.nv.tkinfo,"",@"SHT_NOTE"
	.sectionflags	@"SHF_NOTE_NV_TKINFO"
	.tkinfo
        /*0018*/ 	.word	0x00000002
        /*0030*/ 	.string	""
        /*0030*/ 	.string	"ptxas"
        /*0030*/ 	.string	"Cuda compilation tools, release 13.0, V13.0.88"
        /*0030*/ 	.string	"Build cuda_13.0.r13.0/compiler.36424714_0"
        /*0030*/ 	.string	"-arch sm_100 -m 64 "



//--------------------- .note.nv.cuinfo           --------------------------
	.section	.note.nv.cuinfo,"",@"SHT_NOTE"
	.sectionflags	@"SHF_NOTE_NV_CUINFO"
        /*0018*/ 	.short	0x0002
        /*001a*/ 	.short	0x0064
        /*001c*/ 	.short	0x0082
	.zero		2


//--------------------- .nv.info                  --------------------------
	.section	.nv.info,"",@"SHT_CUDA_INFO"
	.align	4


	//----- nvinfo : EIATTR_REGCOUNT
	.align		4
        /*0000*/ 	.byte	0x04, 0x2f
        /*0002*/ 	.short	(.L_1 - .L_0)
	.align		4
.L_0:
        /*0004*/ 	.word	index@(_Z19apply_g_elementwiseiPfS_)
        /*0008*/ 	.word	0x00000014


	//----- nvinfo : EIATTR_FRAME_SIZE
	.align		4
.L_1:
        /*000c*/ 	.byte	0x04, 0x11
        /*000e*/ 	.short	(.L_3 - .L_2)
	.align		4
.L_2:
        /*0010*/ 	.word	index@($__internal_0_$__cuda_sm20_rcp_rn_f32_slowpath)
        /*0014*/ 	.word	0x00000000


	//----- nvinfo : EIATTR_FRAME_SIZE
	.align		4
.L_3:
        /*0018*/ 	.byte	0x04, 0x11
        /*001a*/ 	.short	(.L_5 - .L_4)
	.align		4
.L_4:
        /*001c*/ 	.word	index@(_Z19apply_g_elementwiseiPfS_)
        /*0020*/ 	.word	0x00000000


	//----- nvinfo : EIATTR_REGCOUNT
	.align		4
.L_5:
        /*0024*/ 	.byte	0x04, 0x2f
        /*0026*/ 	.short	(.L_7 - .L_6)
	.align		4
.L_6:
        /*0028*/ 	.word	index@(_Z19product_elementwiseiPfS_)
        /*002c*/ 	.word	0x00000010


	//----- nvinfo : EIATTR_FRAME_SIZE
	.align		4
.L_7:
        /*0030*/ 	.byte	0x04, 0x11
        /*0032*/ 	.short	(.L_9 - .L_8)
	.align		4
.L_8:
        /*0034*/ 	.word	index@(_Z19product_elementwiseiPfS_)
        /*0038*/ 	.word	0x00000000


	//----- nvinfo : EIATTR_REGCOUNT
	.align		4
.L_9:
        /*003c*/ 	.byte	0x04, 0x2f
        /*003e*/ 	.short	(.L_11 - .L_10)
	.align		4
.L_10:
        /*0040*/ 	.word	index@(_Z19apply_h_elementwiseiPfS_)
        /*0044*/ 	.word	0x00000010


	//----- nvinfo : EIATTR_FRAME_SIZE
	.align		4
.L_11:
        /*0048*/ 	.byte	0x04, 0x11
        /*004a*/ 	.short	(.L_13 - .L_12)
	.align		4
.L_12:
        /*004c*/ 	.word	index@(_Z19apply_h_elementwiseiPfS_)
        /*0050*/ 	.word	0x00000000


	//----- nvinfo : EIATTR_MIN_STACK_SIZE
	.align		4
.L_13:
        /*0054*/ 	.byte	0x04, 0x12
        /*0056*/ 	.short	(.L_15 - .L_14)
	.align		4
.L_14:
        /*0058*/ 	.word	index@(_Z19apply_h_elementwiseiPfS_)
        /*005c*/ 	.word	0x00000000


	//----- nvinfo : EIATTR_MIN_STACK_SIZE
	.align		4
.L_15:
        /*0060*/ 	.byte	0x04, 0x12
        /*0062*/ 	.short	(.L_17 - .L_16)
	.align		4
.L_16:
        /*0064*/ 	.word	index@(_Z19product_elementwiseiPfS_)
        /*0068*/ 	.word	0x00000000


	//----- nvinfo : EIATTR_MIN_STACK_SIZE
	.align		4
.L_17:
        /*006c*/ 	.byte	0x04, 0x12
        /*006e*/ 	.short	(.L_19 - .L_18)
	.align		4
.L_18:
        /*0070*/ 	.word	index@(_Z19apply_g_elementwiseiPfS_)
        /*0074*/ 	.word	0x00000000
.L_19:


//--------------------- .nv.compat                --------------------------
	.section	.nv.compat,"",@"SHT_CUDA_COMPAT_INFO"
	.align	4
        /*0000*/ 	.byte	0x02, 0x09, 0x00, 0x00, 0x02, 0x02, 0x01, 0x00, 0x02, 0x05, 0x05, 0x00, 0x03, 0x07, 0x01, 0x01
        /*0010*/ 	.byte	0x02, 0x03, 0x00, 0x00, 0x02, 0x06, 0x01, 0x00, 0x04, 0x0b, 0x08, 0x00, 0x09, 0x00, 0x00, 0x00
        /*0020*/ 	.byte	0x00, 0x00, 0x00, 0x00


//--------------------- .nv.info._Z19apply_h_elementwiseiPfS_ --------------------------
	.section	.nv.info._Z19apply_h_elementwiseiPfS_,"",@"SHT_CUDA_INFO"
	.sectionflags	@""
	.align	4


	//----- nvinfo : EIATTR_CUDA_API_VERSION
	.align		4
        /*0000*/ 	.byte	0x04, 0x37
        /*0002*/ 	.short	(.L_21 - .L_20)
.L_20:
        /*0004*/ 	.word	0x00000082


	//----- nvinfo : EIATTR_KPARAM_INFO
	.align		4
.L_21:
        /*0008*/ 	.byte	0x04, 0x17
        /*000a*/ 	.short	(.L_23 - .L_22)
.L_22:
        /*000c*/ 	.word	0x00000000
        /*0010*/ 	.short	0x0002
        /*0012*/ 	.short	0x0010
        /*0014*/ 	.byte	0x00, 0xf5, 0x21, 0x00


	//----- nvinfo : EIATTR_KPARAM_INFO
	.align		4
.L_23:
        /*0018*/ 	.byte	0x04, 0x17
        /*001a*/ 	.short	(.L_25 - .L_24)
.L_24:
        /*001c*/ 	.word	0x00000000
        /*0020*/ 	.short	0x0001
        /*0022*/ 	.short	0x0008
        /*0024*/ 	.byte	0x00, 0xf5, 0x21, 0x00


	//----- nvinfo : EIATTR_KPARAM_INFO
	.align		4
.L_25:
        /*0028*/ 	.byte	0x04, 0x17
        /*002a*/ 	.short	(.L_27 - .L_26)
.L_26:
        /*002c*/ 	.word	0x00000000
        /*0030*/ 	.short	0x0000
        /*0032*/ 	.short	0x0000
        /*0034*/ 	.byte	0x00, 0xf0, 0x11, 0x00


	//----- nvinfo : EIATTR_SPARSE_MMA_MASK
	.align		4
.L_27:
        /*0038*/ 	.byte	0x03, 0x50
        /*003a*/ 	.short	0x0000


	//----- nvinfo : EIATTR_MAXREG_COUNT
	.align		4
        /*003c*/ 	.byte	0x03, 0x1b
        /*003e*/ 	.short	0x00ff


	//----- nvinfo : EIATTR_MERCURY_ISA_VERSION
	.align		4
        /*0040*/ 	.byte	0x03, 0x5f
        /*0042*/ 	.short	0x0101


	//----- nvinfo : EIATTR_VRC_CTA_INIT_COUNT
	.align		4
        /*0044*/ 	.byte	0x02, 0x4a
	.zero		1
	.zero		1


	//----- nvinfo : EIATTR_EXIT_INSTR_OFFSETS
	.align		4
        /*0048*/ 	.byte	0x04, 0x1c
        /*004a*/ 	.short	(.L_29 - .L_28)


	//   ....[0]....
.L_28:
        /*004c*/ 	.word	0x00000070


	//   ....[1]....
        /*0050*/ 	.word	0x00000150


	//----- nvinfo : EIATTR_CRS_STACK_SIZE
	.align		4
.L_29:
        /*0054*/ 	.byte	0x04, 0x1e
        /*0056*/ 	.short	(.L_31 - .L_30)
.L_30:
        /*0058*/ 	.word	0x00000000


	//----- nvinfo : EIATTR_CBANK_PARAM_SIZE
	.align		4
.L_31:
        /*005c*/ 	.byte	0x03, 0x19
        /*005e*/ 	.short	0x0018


	//----- nvinfo : EIATTR_PARAM_CBANK
	.align		4
        /*0060*/ 	.byte	0x04, 0x0a
        /*0062*/ 	.short	(.L_33 - .L_32)
	.align		4
.L_32:
        /*0064*/ 	.word	index@(.nv.constant0._Z19apply_h_elementwiseiPfS_)
        /*0068*/ 	.short	0x0380
        /*006a*/ 	.short	0x0018


	//----- nvinfo : EIATTR_SW_WAR
	.align		4
.L_33:
        /*006c*/ 	.byte	0x04, 0x36
        /*006e*/ 	.short	(.L_35 - .L_34)
.L_34:
        /*0070*/ 	.word	0x00000008
.L_35:


//--------------------- .nv.info._Z19product_elementwiseiPfS_ --------------------------
	.section	.nv.info._Z19product_elementwiseiPfS_,"",@"SHT_CUDA_INFO"
	.sectionflags	@""
	.align	4


	//----- nvinfo : EIATTR_CUDA_API_VERSION
	.align		4
        /*0000*/ 	.byte	0x04, 0x37
        /*0002*/ 	.short	(.L_37 - .L_36)
.L_36:
        /*0004*/ 	.word	0x00000082


	//----- nvinfo : EIATTR_KPARAM_INFO
	.align		4
.L_37:
        /*0008*/ 	.byte	0x04, 0x17
        /*000a*/ 	.short	(.L_39 - .L_38)
.L_38:
        /*000c*/ 	.word	0x00000000
        /*0010*/ 	.short	0x0002
        /*0012*/ 	.short	0x0010
        /*0014*/ 	.byte	0x00, 0xf5, 0x21, 0x00


	//----- nvinfo : EIATTR_KPARAM_INFO
	.align		4
.L_39:
        /*0018*/ 	.byte	0x04, 0x17
        /*001a*/ 	.short	(.L_41 - .L_40)
.L_40:
        /*001c*/ 	.word	0x00000000
        /*0020*/ 	.short	0x0001
        /*0022*/ 	.short	0x0008
        /*0024*/ 	.byte	0x00, 0xf5, 0x21, 0x00


	//----- nvinfo : EIATTR_KPARAM_INFO
	.align		4
.L_41:
        /*0028*/ 	.byte	0x04, 0x17
        /*002a*/ 	.short	(.L_43 - .L_42)
.L_42:
        /*002c*/ 	.word	0x00000000
        /*0030*/ 	.short	0x0000
        /*0032*/ 	.short	0x0000
        /*0034*/ 	.byte	0x00, 0xf0, 0x11, 0x00


	//----- nvinfo : EIATTR_SPARSE_MMA_MASK
	.align		4
.L_43:
        /*0038*/ 	.byte	0x03, 0x50
        /*003a*/ 	.short	0x0000


	//----- nvinfo : EIATTR_MAXREG_COUNT
	.align		4
        /*003c*/ 	.byte	0x03, 0x1b
        /*003e*/ 	.short	0x00ff


	//----- nvinfo : EIATTR_MERCURY_ISA_VERSION
	.align		4
        /*0040*/ 	.byte	0x03, 0x5f
        /*0042*/ 	.short	0x0101


	//----- nvinfo : EIATTR_VRC_CTA_INIT_COUNT
	.align		4
        /*0044*/ 	.byte	0x02, 0x4a
	.zero		1
	.zero		1


	//----- nvinfo : EIATTR_EXIT_INSTR_OFFSETS
	.align		4
        /*0048*/ 	.byte	0x04, 0x1c
        /*004a*/ 	.short	(.L_45 - .L_44)


	//   ....[0]....
.L_44:
        /*004c*/ 	.word	0x00000070


	//   ....[1]....
        /*0050*/ 	.word	0x00000160


	//----- nvinfo : EIATTR_CRS_STACK_SIZE
	.align		4
.L_45:
        /*0054*/ 	.byte	0x04, 0x1e
        /*0056*/ 	.short	(.L_47 - .L_46)
.L_46:
        /*0058*/ 	.word	0x00000000


	//----- nvinfo : EIATTR_CBANK_PARAM_SIZE
	.align		4
.L_47:
        /*005c*/ 	.byte	0x03, 0x19
        /*005e*/ 	.short	0x0018


	//----- nvinfo : EIATTR_PARAM_CBANK
	.align		4
        /*0060*/ 	.byte	0x04, 0x0a
        /*0062*/ 	.short	(.L_49 - .L_48)
	.align		4
.L_48:
        /*0064*/ 	.word	index@(.nv.constant0._Z19product_elementwiseiPfS_)
        /*0068*/ 	.short	0x0380
        /*006a*/ 	.short	0x0018


	//----- nvinfo : EIATTR_SW_WAR
	.align		4
.L_49:
        /*006c*/ 	.byte	0x04, 0x36
        /*006e*/ 	.short	(.L_51 - .L_50)
.L_50:
        /*0070*/ 	.word	0x00000008
.L_51:


//--------------------- .nv.info._Z19apply_g_elementwiseiPfS_ --------------------------
	.section	.nv.info._Z19apply_g_elementwiseiPfS_,"",@"SHT_CUDA_INFO"
	.sectionflags	@""
	.align	4


	//----- nvinfo : EIATTR_CUDA_API_VERSION
	.align		4
        /*0000*/ 	.byte	0x04, 0x37
        /*0002*/ 	.short	(.L_53 - .L_52)
.L_52:
        /*0004*/ 	.word	0x00000082


	//----- nvinfo : EIATTR_KPARAM_INFO
	.align		4
.L_53:
        /*0008*/ 	.byte	0x04, 0x17
        /*000a*/ 	.short	(.L_55 - .L_54)
.L_54:
        /*000c*/ 	.word	0x00000000
        /*0010*/ 	.short	0x0002
        /*0012*/ 	.short	0x0010
        /*0014*/ 	.byte	0x00, 0xf5, 0x21, 0x00


	//----- nvinfo : EIATTR_KPARAM_INFO
	.align		4
.L_55:
        /*0018*/ 	.byte	0x04, 0x17
        /*001a*/ 	.short	(.L_57 - .L_56)
.L_56:
        /*001c*/ 	.word	0x00000000
        /*0020*/ 	.short	0x0001
        /*0022*/ 	.short	0x0008
        /*0024*/ 	.byte	0x00, 0xf5, 0x21, 0x00


	//----- nvinfo : EIATTR_KPARAM_INFO
	.align		4
.L_57:
        /*0028*/ 	.byte	0x04, 0x17
        /*002a*/ 	.short	(.L_59 - .L_58)
.L_58:
        /*002c*/ 	.word	0x00000000
        /*0030*/ 	.short	0x0000
        /*0032*/ 	.short	0x0000
        /*0034*/ 	.byte	0x00, 0xf0, 0x11, 0x00


	//----- nvinfo : EIATTR_SPARSE_MMA_MASK
	.align		4
.L_59:
        /*0038*/ 	.byte	0x03, 0x50
        /*003a*/ 	.short	0x0000


	//----- nvinfo : EIATTR_MAXREG_COUNT
	.align		4
        /*003c*/ 	.byte	0x03, 0x1b
        /*003e*/ 	.short	0x00ff


	//----- nvinfo : EIATTR_MERCURY_ISA_VERSION
	.align		4
        /*0040*/ 	.byte	0x03, 0x5f
        /*0042*/ 	.short	0x0101


	//----- nvinfo : EIATTR_VRC_CTA_INIT_COUNT
	.align		4
        /*0044*/ 	.byte	0x02, 0x4a
	.zero		1
	.zero		1


	//----- nvinfo : EIATTR_EXIT_INSTR_OFFSETS
	.align		4
        /*0048*/ 	.byte	0x04, 0x1c
        /*004a*/ 	.short	(.L_61 - .L_60)


	//   ....[0]....
.L_60:
        /*004c*/ 	.word	0x00000070


	//   ....[1]....
        /*0050*/ 	.word	0x000002d0


	//----- nvinfo : EIATTR_CRS_STACK_SIZE
	.align		4
.L_61:
        /*0054*/ 	.byte	0x04, 0x1e
        /*0056*/ 	.short	(.L_63 - .L_62)
.L_62:
        /*0058*/ 	.word	0x00000000


	//----- nvinfo : EIATTR_CBANK_PARAM_SIZE
	.align		4
.L_63:
        /*005c*/ 	.byte	0x03, 0x19
        /*005e*/ 	.short	0x0018


	//----- nvinfo : EIATTR_PARAM_CBANK
	.align		4
        /*0060*/ 	.byte	0x04, 0x0a
        /*0062*/ 	.short	(.L_65 - .L_64)
	.align		4
.L_64:
        /*0064*/ 	.word	index@(.nv.constant0._Z19apply_g_elementwiseiPfS_)
        /*0068*/ 	.short	0x0380
        /*006a*/ 	.short	0x0018


	//----- nvinfo : EIATTR_SW_WAR
	.align		4
.L_65:
        /*006c*/ 	.byte	0x04, 0x36
        /*006e*/ 	.short	(.L_67 - .L_66)
.L_66:
        /*0070*/ 	.word	0x00000008
.L_67:


//--------------------- .nv.callgraph             --------------------------
	.section	.nv.callgraph,"",@"SHT_CUDA_CALLGRAPH"
	.align	4
	.sectionentsize	8
	.align		4
        /*0000*/ 	.word	0x00000000
	.align		4
        /*0004*/ 	.word	0xffffffff
	.align		4
        /*0008*/ 	.word	0x00000000
	.align		4
        /*000c*/ 	.word	0xfffffffe
	.align		4
        /*0010*/ 	.word	0x00000000
	.align		4
        /*0014*/ 	.word	0xfffffffd
	.align		4
        /*0018*/ 	.word	0x00000000
	.align		4
        /*001c*/ 	.word	0xfffffffc


//--------------------- .text._Z19apply_h_elementwiseiPfS_ --------------------------
	.section	.text._Z19apply_h_elementwiseiPfS_,"ax",@progbits
	.align	128
        .global         _Z19apply_h_elementwiseiPfS_
        .type           _Z19apply_h_elementwiseiPfS_,@function
        .size           _Z19apply_h_elementwiseiPfS_,(.L_x_14 - _Z19apply_h_elementwiseiPfS_)
        .other          _Z19apply_h_elementwiseiPfS_,@"STO_CUDA_ENTRY STV_DEFAULT"
_Z19apply_h_elementwiseiPfS_:
.text._Z19apply_h_elementwiseiPfS_:
[----:B------:R-:W-:Y:S01]  /*0000*/  LDC R1, c[0x0][0x37c] ;  /* 0x0000df00ff017b82 */ /* 0x000fe20000000800 */
[----:B------:R-:W0:Y:S07]  /*0010*/  S2R R0, SR_TID.X ;  /* 0x0000000000007919 */ /* 0x000e2e0000002100 */
[----:B------:R-:W0:Y:S01]  /*0020*/  S2UR UR4, SR_CTAID.X ;  /* 0x00000000000479c3 */ /* 0x000e220000002500 */
[----:B------:R-:W1:Y:S07]  /*0030*/  LDCU UR5, c[0x0][0x380] ;  /* 0x00007000ff0577ac */ /* 0x000e6e0008000800 */
[----:B------:R-:W0:Y:S02]  /*0040*/  LDC R11, c[0x0][0x360] ;  /* 0x0000d800ff0b7b82 */ /* 0x000e240000000800 */
[----:B0-----:R-:W-:-:S05]  /*0050*/  IMAD R0, R11, UR4, R0 ;  /* 0x000000040b007c24 */ /* 0x001fca000f8e0200 */
[----:B-1----:R-:W-:-:S13]  /*0060*/  ISETP.GE.AND P0, PT, R0, UR5, PT ;  /* 0x0000000500007c0c */ /* 0x002fda000bf06270 */
[----:B------:R-:W-:Y:S05]  /*0070*/  @P0 EXIT ;  /* 0x000000000000094d */ /* 0x000fea0003800000 */
[----:B------:R-:W0:Y:S01]  /*0080*/  LDC.64 R6, c[0x0][0x388] ;  /* 0x0000e200ff067b82 */ /* 0x000e220000000a00 */
[----:B------:R-:W1:Y:S01]  /*0090*/  LDCU UR4, c[0x0][0x370] ;  /* 0x00006e00ff0477ac */ /* 0x000e620008000800 */
[----:B------:R-:W2:Y:S06]  /*00a0*/  LDCU.64 UR6, c[0x0][0x358] ;  /* 0x00006b00ff0677ac */ /* 0x000eac0008000a00 */
[----:B------:R-:W3:Y:S01]  /*00b0*/  LDC.64 R8, c[0x0][0x390] ;  /* 0x0000e400ff087b82 */ /* 0x000ee20000000a00 */
[----:B-1----:R-:W-:-:S07]  /*00c0*/  IMAD R11, R11, UR4, RZ ;  /* 0x000000040b0b7c24 */ /* 0x002fce000f8e02ff */
.L_x_0:
[----:B0-----:R-:W-:-:S06]  /*00d0*/  IMAD.WIDE R2, R0, 0x4, R6 ;  /* 0x0000000400027825 */ /* 0x001fcc00078e0206 */
[----:B--2---:R-:W2:Y:S01]  /*00e0*/  LDG.E R2, desc[UR6][R2.64] ;  /* 0x0000000602027981 */ /* 0x004ea2000c1e1900 */
[----:B-1-3--:R-:W-:Y:S01]  /*00f0*/  IMAD.WIDE R4, R0, 0x4, R8 ;  /* 0x0000000400047825 */ /* 0x00afe200078e0208 */
[----:B------:R-:W-:-:S04]  /*0100*/  IADD3 R0, PT, PT, R11, R0, RZ ;  /* 0x000000000b007210 */ /* 0x000fc80007ffe0ff */
[----:B------:R-:W-:Y:S01]  /*0110*/  ISETP.GE.AND P0, PT, R0, UR5, PT ;  /* 0x0000000500007c0c */ /* 0x000fe2000bf06270 */
[----:B--2---:R-:W-:-:S05]  /*0120*/  FFMA R13, -R2, R2, R2 ;  /* 0x00000002020d7223 */ /* 0x004fca0000000102 */
[----:B------:R1:W-:Y:S07]  /*0130*/  STG.E desc[UR6][R4.64], R13 ;  /* 0x0000000d04007986 */ /* 0x0003ee000c101906 */
[----:B------:R-:W-:Y:S05]  /*0140*/  @!P0 BRA `(.L_x_0) ;  /* 0xfffffffc00e08947 */ /* 0x000fea000383ffff */
[----:B------:R-:W-:Y:S05]  /*0150*/  EXIT ;  /* 0x000000000000794d */ /* 0x000fea0003800000 */
.L_x_1:
[----:B------:R-:W-:-:S00]  /*0160*/  BRA `(.L_x_1) ;  /* 0xfffffffc00fc7947 */ /* 0x000fc0000383ffff */
[----:B------:R-:W-:-:S00]  /*0170*/  NOP ;  /* 0x0000000000007918 */ /* 0x000fc00000000000 */
        /* <DEDUP_REMOVED lines=8> */
.L_x_14:


//--------------------- .text._Z19product_elementwiseiPfS_ --------------------------
	.section	.text._Z19product_elementwiseiPfS_,"ax",@progbits
	.align	128
        .global         _Z19product_elementwiseiPfS_
        .type           _Z19product_elementwiseiPfS_,@function
        .size           _Z19product_elementwiseiPfS_,(.L_x_15 - _Z19product_elementwiseiPfS_)
        .other          _Z19product_elementwiseiPfS_,@"STO_CUDA_ENTRY STV_DEFAULT"
_Z19product_elementwiseiPfS_:
.text._Z19product_elementwiseiPfS_:
        /* <DEDUP_REMOVED lines=13> */
.L_x_2:
[----:B---3--:R-:W-:-:S04]  /*00d0*/  IMAD.WIDE R4, R0, 0x4, R8 ;  /* 0x0000000400047825 */ /* 0x008fc800078e0208 */
[----:B01----:R-:W-:Y:S02]  /*00e0*/  IMAD.WIDE R2, R0, 0x4, R6 ;  /* 0x0000000400027825 */ /* 0x003fe400078e0206 */
[----:B--2---:R-:W2:Y:S04]  /*00f0*/  LDG.E R5, desc[UR6][R4.64] ;  /* 0x0000000604057981 */ /* 0x004ea8000c1e1900 */
[----:B------:R-:W2:Y:S01]  /*0100*/  LDG.E R10, desc[UR6][R2.64] ;  /* 0x00000006020a7981 */ /* 0x000ea2000c1e1900 */
[----:B------:R-:W-:-:S04]  /*0110*/  IADD3 R0, PT, PT, R11, R0, RZ ;  /* 0x000000000b007210 */ /* 0x000fc80007ffe0ff */
[----:B------:R-:W-:Y:S01]  /*0120*/  ISETP.GE.AND P0, PT, R0, UR5, PT ;  /* 0x0000000500007c0c */ /* 0x000fe2000bf06270 */
[----:B--2---:R-:W-:-:S05]  /*0130*/  FMUL R13, R10, R5 ;  /* 0x000000050a0d7220 */ /* 0x004fca0000400000 */
[----:B------:R1:W-:Y:S07]  /*0140*/  STG.E desc[UR6][R2.64], R13 ;  /* 0x0000000d02007986 */ /* 0x0003ee000c101906 */
[----:B------:R-:W-:Y:S05]  /*0150*/  @!P0 BRA `(.L_x_2) ;  /* 0xfffffffc00dc8947 */ /* 0x000fea000383ffff */
[----:B------:R-:W-:Y:S05]  /*0160*/  EXIT ;  /* 0x000000000000794d */ /* 0x000fea0003800000 */
.L_x_3:
        /* <DEDUP_REMOVED lines=9> */
.L_x_15:


//--------------------- .text._Z19apply_g_elementwiseiPfS_ --------------------------
	.section	.text._Z19apply_g_elementwiseiPfS_,"ax",@progbits
	.align	128
        .global         _Z19apply_g_elementwiseiPfS_
        .type           _Z19apply_g_elementwiseiPfS_,@function
        .size           _Z19apply_g_elementwiseiPfS_,(.L_x_13 - _Z19apply_g_elementwiseiPfS_)
        .other          _Z19apply_g_elementwiseiPfS_,@"STO_CUDA_ENTRY STV_DEFAULT"
_Z19apply_g_elementwiseiPfS_:
.text._Z19apply_g_elementwiseiPfS_:
        /* <DEDUP_REMOVED lines=12> */
[----:B------:R-:W4:Y:S01]  /*00c0*/  LDCU UR5, c[0x0][0x380] ;  /* 0x00007000ff0577ac */ /* 0x000f220008000800 */
[----:B-1----:R-:W-:-:S07]  /*00d0*/  IMAD R8, R8, UR4, RZ ;  /* 0x0000000408087c24 */ /* 0x002fce000f8e02ff */
.L_x_7:
[----:B01----:R-:W-:-:S06]  /*00e0*/  IMAD.WIDE R10, R3, 0x4, R4 ;  /* 0x00000004030a7825 */ /* 0x003fcc00078e0204 */
[----:B--2---:R-:W2:Y:S01]  /*00f0*/  LDG.E R10, desc[UR6][R10.64] ;  /* 0x000000060a0a7981 */ /* 0x004ea2000c1e1900 */
[----:B------:R-:W-:Y:S01]  /*0100*/  IMAD.MOV.U32 R9, RZ, RZ, 0x3bbb989d ;  /* 0x3bbb989dff097424 */ /* 0x000fe200078e00ff */
[----:B------:R-:W-:Y:S01]  /*0110*/  BSSY.RECONVERGENT B0, `(.L_x_4) ;  /* 0x0000018000007945 */ /* 0x000fe20003800200 */
[----:B------:R-:W-:Y:S02]  /*0120*/  IMAD.MOV.U32 R13, RZ, RZ, 0x437c0000 ;  /* 0x437c0000ff0d7424 */ /* 0x000fe400078e00ff */
[----:B--2---:R-:W-:-:S04]  /*0130*/  FFMA.SAT R0, R10, -R9, 0.5 ;  /* 0x3f0000000a007423 */ /* 0x004fc80000002809 */
[----:B------:R-:W-:-:S04]  /*0140*/  FFMA.RM R0, R0, R13, 12582913 ;  /* 0x4b40000100007423 */ /* 0x000fc8000000400d */
[C---:B------:R-:W-:Y:S01]  /*0150*/  FADD R9, R0.reuse, -12583039 ;  /* 0xcb40007f00097421 */ /* 0x040fe20000000000 */
[----:B------:R-:W-:-:S03]  /*0160*/  SHF.L.U32 R0, R0, 0x17, RZ ;  /* 0x0000001700007819 */ /* 0x000fc600000006ff */
[----:B------:R-:W-:-:S04]  /*0170*/  FFMA R9, R10, -1.4426950216293334961, -R9 ;  /* 0xbfb8aa3b0a097823 */ /* 0x000fc80000000809 */
[----:B------:R-:W-:-:S04]  /*0180*/  FFMA R2, R10, -1.925963033500011079e-08, R9 ;  /* 0xb2a570600a027823 */ /* 0x000fc80000000009 */
[----:B------:R-:W0:Y:S02]  /*0190*/  MUFU.EX2 R9, R2 ;  /* 0x0000000200097308 */ /* 0x000e240000000800 */
[----:B0-----:R-:W-:Y:S01]  /*01a0*/  FFMA R12, R0, R9, 1 ;  /* 0x3f800000000c7423 */ /* 0x001fe20000000009 */
[----:B------:R-:W-:Y:S01]  /*01b0*/  IMAD.MOV.U32 R9, RZ, RZ, R3 ;  /* 0x000000ffff097224 */ /* 0x000fe200078e0003 */
[----:B------:R-:W-:Y:S02]  /*01c0*/  IADD3 R3, PT, PT, R8, R3, RZ ;  /* 0x0000000308037210 */ /* 0x000fe40007ffe0ff */
[----:B------:R-:W-:Y:S02]  /*01d0*/  VIADD R0, R12, 0x1800000 ;  /* 0x018000000c007836 */ /* 0x000fe40000000000 */
[----:B----4-:R-:W-:-:S03]  /*01e0*/  ISETP.GE.AND P3, PT, R3, UR5, PT ;  /* 0x0000000503007c0c */ /* 0x010fc6000bf66270 */
[----:B------:R-:W-:-:S04]  /*01f0*/  LOP3.LUT R0, R0, 0x7f800000, RZ, 0xc0, !PT ;  /* 0x7f80000000007812 */ /* 0x000fc800078ec0ff */
[----:B------:R-:W-:-:S13]  /*0200*/  ISETP.GT.U32.AND P0, PT, R0, 0x1ffffff, PT ;  /* 0x01ffffff0000780c */ /* 0x000fda0003f04070 */
[----:B------:R-:W-:Y:S05]  /*0210*/  @P0 BRA `(.L_x_5) ;  /* 0x00000000000c0947 */ /* 0x000fea0003800000 */
[----:B------:R-:W-:-:S07]  /*0220*/  MOV R10, 0x240 ;  /* 0x00000240000a7802 */ /* 0x000fce0000000f00 */
[----:B---3--:R-:W-:Y:S05]  /*0230*/  CALL.REL.NOINC `($__internal_0_$__cuda_sm20_rcp_rn_f32_slowpath) ;  /* 0x0000000000287944 */ /* 0x008fea0003c00000 */
[----:B------:R-:W-:Y:S05]  /*0240*/  BRA `(.L_x_6) ;  /* 0x0000000000107947 */ /* 0x000fea0003800000 */
.L_x_5:
[----:B------:R-:W0:Y:S02]  /*0250*/  MUFU.RCP R13, R12 ;  /* 0x0000000c000d7308 */ /* 0x000e240000001000 */
[----:B0-----:R-:W-:-:S04]  /*0260*/  FFMA R0, R12, R13, -1 ;  /* 0xbf8000000c007423 */ /* 0x001fc8000000000d */
[----:B------:R-:W-:-:S04]  /*0270*/  FADD.FTZ R0, -R0, -RZ ;  /* 0x800000ff00007221 */ /* 0x000fc80000010100 */
[----:B------:R-:W-:-:S07]  /*0280*/  FFMA R13, R13, R0, R13 ;  /* 0x000000000d0d7223 */ /* 0x000fce000000000d */
.L_x_6:
[----:B------:R-:W-:Y:S05]  /*0290*/  BSYNC.RECONVERGENT B0 ;  /* 0x0000000000007941 */ /* 0x000fea0003800200 */
.L_x_4:
[----:B---3--:R-:W-:-:S05]  /*02a0*/  IMAD.WIDE R10, R9, 0x4, R6 ;  /* 0x00000004090a7825 */ /* 0x008fca00078e0206 */
[----:B------:R1:W-:Y:S01]  /*02b0*/  STG.E desc[UR6][R10.64], R13 ;  /* 0x0000000d0a007986 */ /* 0x0003e2000c101906 */
[----:B------:R-:W-:Y:S05]  /*02c0*/  @!P3 BRA `(.L_x_7) ;  /* 0xfffffffc0084b947 */ /* 0x000fea000383ffff */
[----:B------:R-:W-:Y:S05]  /*02d0*/  EXIT ;  /* 0x000000000000794d */ /* 0x000fea0003800000 */
        .weak           $__internal_0_$__cuda_sm20_rcp_rn_f32_slowpath
        .type           $__internal_0_$__cuda_sm20_rcp_rn_f32_slowpath,@function
        .size           $__internal_0_$__cuda_sm20_rcp_rn_f32_slowpath,(.L_x_13 - $__internal_0_$__cuda_sm20_rcp_rn_f32_slowpath)
$__internal_0_$__cuda_sm20_rcp_rn_f32_slowpath:
[----:B------:R-:W-:Y:S01]  /*02e0*/  IMAD.SHL.U32 R0, R12, 0x2, RZ ;  /* 0x000000020c007824 */ /* 0x000fe200078e00ff */
[----:B------:R-:W-:Y:S04]  /*02f0*/  BSSY.RECONVERGENT B1, `(.L_x_8) ;  /* 0x0000031000017945 */ /* 0x000fe80003800200 */
[----:B------:R-:W-:Y:S02]  /*0300*/  SHF.R.U32.HI R15, RZ, 0x18, R0 ;  /* 0x00000018ff0f7819 */ /* 0x000fe40000011600 */
[----:B------:R-:W-:Y:S02]  /*0310*/  MOV R0, R12 ;  /* 0x0000000c00007202 */ /* 0x000fe40000000f00 */
[----:B------:R-:W-:-:S13]  /*0320*/  ISETP.NE.U32.AND P0, PT, R15, RZ, PT ;  /* 0x000000ff0f00720c */ /* 0x000fda0003f05070 */
[----:B------:R-:W-:Y:S05]  /*0330*/  @P0 BRA `(.L_x_9) ;  /* 0x0000000000280947 */ /* 0x000fea0003800000 */
[----:B------:R-:W-:-:S05]  /*0340*/  IMAD.SHL.U32 R2, R0, 0x2, RZ ;  /* 0x0000000200027824 */ /* 0x000fca00078e00ff */
[----:B------:R-:W-:-:S13]  /*0350*/  ISETP.NE.AND P0, PT, R2, RZ, PT ;  /* 0x000000ff0200720c */ /* 0x000fda0003f05270 */
[----:B------:R-:W-:Y:S01]  /*0360*/  @P0 FFMA R12, R0, 1.84467440737095516160e+19, RZ ;  /* 0x5f800000000c0823 */ /* 0x000fe200000000ff */
[----:B------:R-:W-:Y:S08]  /*0370*/  @!P0 MUFU.RCP R11, R0 ;  /* 0x00000000000b8308 */ /* 0x000ff00000001000 */
[----:B------:R-:W0:Y:S02]  /*0380*/  @P0 MUFU.RCP R13, R12 ;  /* 0x0000000c000d0308 */ /* 0x000e240000001000 */
[----:B0-----:R-:W-:-:S04]  /*0390*/  @P0 FFMA R2, R12, R13, -1 ;  /* 0xbf8000000c020423 */ /* 0x001fc8000000000d */
[----:B------:R-:W-:-:S04]  /*03a0*/  @P0 FADD.FTZ R2, -R2, -RZ ;  /* 0x800000ff02020221 */ /* 0x000fc80000010100 */
[----:B------:R-:W-:-:S04]  /*03b0*/  @P0 FFMA R2, R13, R2, R13 ;  /* 0x000000020d020223 */ /* 0x000fc8000000000d */
[----:B------:R-:W-:Y:S01]  /*03c0*/  @P0 FFMA R11, R2, 1.84467440737095516160e+19, RZ ;  /* 0x5f800000020b0823 */ /* 0x000fe200000000ff */
[----:B------:R-:W-:Y:S06]  /*03d0*/  BRA `(.L_x_10) ;  /* 0x0000000000887947 */ /* 0x000fec0003800000 */
.L_x_9:
[----:B------:R-:W-:-:S04]  /*03e0*/  IADD3 R17, PT, PT, R15, -0xfd, RZ ;  /* 0xffffff030f117810 */ /* 0x000fc80007ffe0ff */
[----:B------:R-:W-:-:S13]  /*03f0*/  ISETP.GT.U32.AND P0, PT, R17, 0x1, PT ;  /* 0x000000011100780c */ /* 0x000fda0003f04070 */
[----:B------:R-:W-:Y:S05]  /*0400*/  @P0 BRA `(.L_x_11) ;  /* 0x0000000000780947 */ /* 0x000fea0003800000 */
[----:B------:R-:W-:Y:S01]  /*0410*/  LOP3.LUT R2, R0, 0x7fffff, RZ, 0xc0, !PT ;  /* 0x007fffff00027812 */ /* 0x000fe200078ec0ff */
[----:B------:R-:W-:-:S03]  /*0420*/  IMAD.MOV.U32 R14, RZ, RZ, 0x3 ;  /* 0x00000003ff0e7424 */ /* 0x000fc600078e00ff */
[----:B------:R-:W-:Y:S02]  /*0430*/  LOP3.LUT R2, R2, 0x3f800000, RZ, 0xfc, !PT ;  /* 0x3f80000002027812 */ /* 0x000fe400078efcff */
[----:B------:R-:W-:Y:S02]  /*0440*/  SHF.L.U32 R14, R14, R17, RZ ;  /* 0x000000110e0e7219 */ /* 0x000fe400000006ff */
[----:B------:R-:W0:Y:S02]  /*0450*/  MUFU.RCP R11, R2 ;  /* 0x00000002000b7308 */ /* 0x000e240000001000 */
[----:B0-----:R-:W-:-:S04]  /*0460*/  FFMA R12, R2, R11, -1 ;  /* 0xbf800000020c7423 */ /* 0x001fc8000000000b */
[----:B------:R-:W-:-:S04]  /*0470*/  FADD.FTZ R12, -R12, -RZ ;  /* 0x800000ff0c0c7221 */ /* 0x000fc80000010100 */
[CCC-:B------:R-:W-:Y:S01]  /*0480*/  FFMA.RM R13, R11.reuse, R12.reuse, R11.reuse ;  /* 0x0000000c0b0d7223 */ /* 0x1c0fe2000000400b */
[----:B------:R-:W-:-:S04]  /*0490*/  FFMA.RP R12, R11, R12, R11 ;  /* 0x0000000c0b0c7223 */ /* 0x000fc8000000800b */
[C---:B------:R-:W-:Y:S02]  /*04a0*/  LOP3.LUT R11, R13.reuse, 0x7fffff, RZ, 0xc0, !PT ;  /* 0x007fffff0d0b7812 */ /* 0x040fe400078ec0ff */
[----:B------:R-:W-:Y:S02]  /*04b0*/  FSETP.NEU.FTZ.AND P0, PT, R13, R12, PT ;  /* 0x0000000c0d00720b */ /* 0x000fe40003f1d000 */
[----:B------:R-:W-:Y:S02]  /*04c0*/  LOP3.LUT R11, R11, 0x800000, RZ, 0xfc, !PT ;  /* 0x008000000b0b7812 */ /* 0x000fe400078efcff */
[----:B------:R-:W-:Y:S02]  /*04d0*/  SEL R12, RZ, 0xffffffff, !P0 ;  /* 0xffffffffff0c7807 */ /* 0x000fe40004000000 */
[----:B------:R-:W-:Y:S02]  /*04e0*/  LOP3.LUT R14, R14, R11, RZ, 0xc0, !PT ;  /* 0x0000000b0e0e7212 */ /* 0x000fe400078ec0ff */
[----:B------:R-:W-:-:S02]  /*04f0*/  IADD3 R12, PT, PT, -R12, RZ, RZ ;  /* 0x000000ff0c0c7210 */ /* 0x000fc40007ffe1ff */
[-C--:B------:R-:W-:Y:S02]  /*0500*/  SHF.R.U32.HI R14, RZ, R17.reuse, R14 ;  /* 0x00000011ff0e7219 */ /* 0x080fe4000001160e */
[----:B------:R-:W-:Y:S02]  /*0510*/  LOP3.LUT P1, RZ, R12, R17, R11, 0xf8, !PT ;  /* 0x000000110cff7212 */ /* 0x000fe4000782f80b */
[C---:B------:R-:W-:Y:S02]  /*0520*/  LOP3.LUT P0, RZ, R14.reuse, 0x1, RZ, 0xc0, !PT ;  /* 0x000000010eff7812 */ /* 0x040fe4000780c0ff */
[----:B------:R-:W-:-:S04]  /*0530*/  LOP3.LUT P2, RZ, R14, 0x2, RZ, 0xc0, !PT ;  /* 0x000000020eff7812 */ /* 0x000fc8000784c0ff */
[----:B------:R-:W-:Y:S02]  /*0540*/  PLOP3.LUT P0, PT, P0, P1, P2, 0xe0, 0x0 ;  /* 0x000000000000781c */ /* 0x000fe40000703c20 */
[----:B------:R-:W-:Y:S02]  /*0550*/  LOP3.LUT P1, RZ, R0, 0x7fffff, RZ, 0xc0, !PT ;  /* 0x007fffff00ff7812 */ /* 0x000fe4000782c0ff */
[----:B------:R-:W-:-:S05]  /*0560*/  SEL R2, RZ, 0x1, !P0 ;  /* 0x00000001ff027807 */ /* 0x000fca0004000000 */
[----:B------:R-:W-:-:S05]  /*0570*/  IMAD.MOV R2, RZ, RZ, -R2 ;  /* 0x000000ffff027224 */ /* 0x000fca00078e0a02 */
[----:B------:R-:W-:Y:S02]  /*0580*/  ISETP.GE.AND P0, PT, R2, RZ, PT ;  /* 0x000000ff0200720c */ /* 0x000fe40003f06270 */
[----:B------:R-:W-:-:S04]  /*0590*/  IADD3 R2, PT, PT, R15, -0xfc, RZ ;  /* 0xffffff040f027810 */ /* 0x000fc80007ffe0ff */
[----:B------:R-:W-:-:S07]  /*05a0*/  SHF.R.U32.HI R11, RZ, R2, R11 ;  /* 0x00000002ff0b7219 */ /* 0x000fce000001160b */
[----:B------:R-:W-:-:S05]  /*05b0*/  @!P0 VIADD R11, R11, 0x1 ;  /* 0x000000010b0b8836 */ /* 0x000fca0000000000 */
[----:B------:R-:W-:-:S04]  /*05c0*/  @!P1 SHF.L.U32 R11, R11, 0x1, RZ ;  /* 0x000000010b0b9819 */ /* 0x000fc800000006ff */
[----:B------:R-:W-:Y:S01]  /*05d0*/  LOP3.LUT R11, R11, 0x80000000, R0, 0xf8, !PT ;  /* 0x800000000b0b7812 */ /* 0x000fe200078ef800 */
[----:B------:R-:W-:Y:S06]  /*05e0*/  BRA `(.L_x_10) ;  /* 0x0000000000047947 */ /* 0x000fec0003800000 */
.L_x_11:
[----:B------:R0:W1:Y:S02]  /*05f0*/  MUFU.RCP R11, R0 ;  /* 0x00000000000b7308 */ /* 0x0000640000001000 */
.L_x_10:
[----:B------:R-:W-:Y:S05]  /*0600*/  BSYNC.RECONVERGENT B1 ;  /* 0x0000000000017941 */ /* 0x000fea0003800200 */
.L_x_8:
[----:B-1----:R-:W-:Y:S02]  /*0610*/  IMAD.MOV.U32 R13, RZ, RZ, R11 ;  /* 0x000000ffff0d7224 */ /* 0x002fe400078e000b */
[----:B------:R-:W-:-:S04]  /*0620*/  HFMA2 R11, -RZ, RZ, 0, 0 ;  /* 0x00000000ff0b7431 */ /* 0x000fc800000001ff */
[----:B0-----:R-:W-:Y:S05]  /*0630*/  RET.REL.NODEC R10 `(_Z19apply_g_elementwiseiPfS_) ;  /* 0xfffffff80a707950 */ /* 0x001fea0003c3ffff */
.L_x_12:
        /* <DEDUP_REMOVED lines=12> */
.L_x_13:


//--------------------- .nv.shared.reserved.0     --------------------------
	.section	.nv.shared.reserved.0,"aw",@nobits
	.weak		__nv_reservedSMEM_offset_0_alias
	.size		__nv_reservedSMEM_offset_0_alias, 0, 64
	.other		__nv_reservedSMEM_offset_0_alias,@"STO_CUDA_RESERVED_SHARED STV_DEFAULT"
__nv_reservedSMEM_offset_0_alias:
	.zero		0
	.zero		64


//--------------------- .nv.constant0._Z19apply_h_elementwiseiPfS_ --------------------------
	.section	.nv.constant0._Z19apply_h_elementwiseiPfS_,"a",@progbits
	.sectionflags	@""
	.align	4
.nv.constant0._Z19apply_h_elementwiseiPfS_:
	.zero		920


//--------------------- .nv.constant0._Z19product_elementwiseiPfS_ --------------------------
	.section	.nv.constant0._Z19product_elementwiseiPfS_,"a",@progbits
	.sectionflags	@""
	.align	4
.nv.constant0._Z19product_elementwiseiPfS_:
	.zero		920


//--------------------- .nv.constant0._Z19apply_g_elementwiseiPfS_ --------------------------
	.section	.nv.constant0._Z19apply_g_elementwiseiPfS_,"a",@progbits
	.sectionflags	@""
	.align	4
.nv.constant0._Z19apply_g_elementwiseiPfS_:
	.zero		920


//--------------------- SYMBOLS --------------------------

	.type		.nv.reservedSmem.offset0,@object
	.size		.nv.reservedSmem.offset0,0x4
